//
// Generated by NVIDIA NVVM Compiler
//
// Compiler Build ID: CL-36424714
// Cuda compilation tools, release 13.0, V13.0.88
// Based on NVVM 20.0.0
//

.version 9.0
.target sm_100
.address_size 64

	// .globl	_Z9prefixsumPiS_i

.visible .entry _Z9prefixsumPiS_i(
	.param .u64 .ptr .align 1 _Z9prefixsumPiS_i_param_0,
	.param .u64 .ptr .align 1 _Z9prefixsumPiS_i_param_1,
	.param .u32 _Z9prefixsumPiS_i_param_2
)
{
	.reg .pred 	%p<2>;
	.reg .b32 	%r<8>;
	.reg .b64 	%rd<13>;

	ld.param.u64 	%rd3, [_Z9prefixsumPiS_i_param_0];
	ld.param.u64 	%rd4, [_Z9prefixsumPiS_i_param_1];
	ld.param.u32 	%r2, [_Z9prefixsumPiS_i_param_2];
	cvta.to.global.u64 	%rd1, %rd4;
	cvta.to.global.u64 	%rd2, %rd3;
	mov.u32 	%r1, %tid.x;
	setp.lt.s32 	%p1, %r1, %r2;
	@%p1 bra 	$L__BB0_2;
	mul.wide.u32 	%rd5, %r1, 4;
	add.s64 	%rd6, %rd2, %rd5;
	ld.global.u32 	%r3, [%rd6];
	sub.s32 	%r4, %r1, %r2;
	mul.wide.s32 	%rd7, %r4, 4;
	add.s64 	%rd8, %rd2, %rd7;
	ld.global.u32 	%r5, [%rd8];
	add.s32 	%r6, %r5, %r3;
	add.s64 	%rd9, %rd1, %rd5;
	st.global.u32 	[%rd9], %r6;
	bra.uni 	$L__BB0_3;
$L__BB0_2:
	mul.wide.u32 	%rd10, %r1, 4;
	add.s64 	%rd11, %rd2, %rd10;
	ld.global.u32 	%r7, [%rd11];
	add.s64 	%rd12, %rd1, %rd10;
	st.global.u32 	[%rd12], %r7;
$L__BB0_3:
	ret;

}


// ===== COMPILED SASS (sm_100) =====

	.target	sm_100

	.elftype	@"ET_EXEC"


//--------------------- .note.nv.tkinfo           --------------------------
	.section	.note.nv.tkinfo,"",@"SHT_NOTE"
	.sectionflags	@"SHF_NOTE_NV_TKINFO"
	.tkinfo
        /*0018*/ 	.word	0x00000002
        /*0030*/ 	.string	""
        /*0030*/ 	.string	"ptxas"
        /*0030*/ 	.string	"Cuda compilation tools, release 13.0, V13.0.88"
        /*0030*/ 	.string	"Build cuda_13.0.r13.0/compiler.36424714_0"
        /*0030*/ 	.string	"-arch sm_100 -m 64 "



//--------------------- .note.nv.cuinfo           --------------------------
	.section	.note.nv.cuinfo,"",@"SHT_NOTE"
	.sectionflags	@"SHF_NOTE_NV_CUINFO"
        /*0018*/ 	.short	0x0002
        /*001a*/ 	.short	0x0064
        /*001c*/ 	.short	0x0082
	.zero		2


//--------------------- .nv.info                  --------------------------
	.section	.nv.info,"",@"SHT_CUDA_INFO"
	.align	4


	//----- nvinfo : EIATTR_REGCOUNT
	.align		4
        /*0000*/ 	.byte	0x04, 0x2f
        /*0002*/ 	.short	(.L_1 - .L_0)
	.align		4
.L_0:
        /*0004*/ 	.word	index@(_Z9prefixsumPiS_i)
        /*0008*/ 	.word	0x0000000c


	//----- nvinfo : EIATTR_FRAME_SIZE
	.align		4
.L_1:
        /*000c*/ 	.byte	0x04, 0x11
        /*000e*/ 	.short	(.L_3 - .L_2)
	.align		4
.L_2:
        /*0010*/ 	.word	index@(_Z9prefixsumPiS_i)
        /*0014*/ 	.word	0x00000000


	//----- nvinfo : EIATTR_MIN_STACK_SIZE
	.align		4
.L_3:
        /*0018*/ 	.byte	0x04, 0x12
        /*001a*/ 	.short	(.L_5 - .L_4)
	.align		4
.L_4:
        /*001c*/ 	.word	index@(_Z9prefixsumPiS_i)
        /*0020*/ 	.word	0x00000000
.L_5:


//--------------------- .nv.compat                --------------------------
	.section	.nv.compat,"",@"SHT_CUDA_COMPAT_INFO"
	.align	4
        /*0000*/ 	.byte	0x02, 0x09, 0x00, 0x00, 0x02, 0x02, 0x01, 0x00, 0x02, 0x05, 0x05, 0x00, 0x03, 0x07, 0x01, 0x01
        /*0010*/ 	.byte	0x02, 0x03, 0x00, 0x00, 0x02, 0x06, 0x01, 0x00, 0x04, 0x0b, 0x08, 0x00, 0x09, 0x00, 0x00, 0x00
        /*0020*/ 	.byte	0x00, 0x00, 0x00, 0x00


//--------------------- .nv.info._Z9prefixsumPiS_i --------------------------
	.section	.nv.info._Z9prefixsumPiS_i,"",@"SHT_CUDA_INFO"
	.sectionflags	@""
	.align	4


	//----- nvinfo : EIATTR_CUDA_API_VERSION
	.align		4
        /*0000*/ 	.byte	0x04, 0x37
        /*0002*/ 	.short	(.L_7 - .L_6)
.L_6:
        /*0004*/ 	.word	0x00000082


	//----- nvinfo : EIATTR_KPARAM_INFO
	.align		4
.L_7:
        /*0008*/ 	.byte	0x04, 0x17
        /*000a*/ 	.short	(.L_9 - .L_8)
.L_8:
        /*000c*/ 	.word	0x00000000
        /*0010*/ 	.short	0x0002
        /*0012*/ 	.short	0x0010
        /*0014*/ 	.byte	0x00, 0xf0, 0x11, 0x00


	//----- nvinfo : EIATTR_KPARAM_INFO
	.align		4
.L_9:
        /*0018*/ 	.byte	0x04, 0x17
        /*001a*/ 	.short	(.L_11 - .L_10)
.L_10:
        /*001c*/ 	.word	0x00000000
        /*0020*/ 	.short	0x0001
        /*0022*/ 	.short	0x0008
        /*0024*/ 	.byte	0x00, 0xf5, 0x21, 0x00


	//----- nvinfo : EIATTR_KPARAM_INFO
	.align		4
.L_11:
        /*0028*/ 	.byte	0x04, 0x17
        /*002a*/ 	.short	(.L_13 - .L_12)
.L_12:
        /*002c*/ 	.word	0x00000000
        /*0030*/ 	.short	0x0000
        /*0032*/ 	.short	0x0000
        /*0034*/ 	.byte	0x00, 0xf5, 0x21, 0x00


	//----- nvinfo : EIATTR_SPARSE_MMA_MASK
	.align		4
.L_13:
        /*0038*/ 	.byte	0x03, 0x50
        /*003a*/ 	.short	0x0000


	//----- nvinfo : EIATTR_MAXREG_COUNT
	.align		4
        /*003c*/ 	.byte	0x03, 0x1b
        /*003e*/ 	.short	0x00ff


	//----- nvinfo : EIATTR_MERCURY_ISA_VERSION
	.align		4
        /*0040*/ 	.byte	0x03, 0x5f
        /*0042*/ 	.short	0x0101


	//----- nvinfo : EIATTR_VRC_CTA_INIT_COUNT
	.align		4
        /*0044*/ 	.byte	0x02, 0x4a
	.zero		1
	.zero		1


	//----- nvinfo : EIATTR_EXIT_INSTR_OFFSETS
	.align		4
        /*0048*/ 	.byte	0x04, 0x1c
        /*004a*/ 	.short	(.L_15 - .L_14)


	//   ....[0]....
.L_14:
        /*004c*/ 	.word	0x00000100


	//   ....[1]....
        /*0050*/ 	.word	0x00000170


	//----- nvinfo : EIATTR_CRS_STACK_SIZE
	.align		4
.L_15:
        /*0054*/ 	.byte	0x04, 0x1e
        /*0056*/ 	.short	(.L_17 - .L_16)
.L_16:
        /*0058*/ 	.word	0x00000000


	//----- nvinfo : EIATTR_CBANK_PARAM_SIZE
	.align		4
.L_17:
        /*005c*/ 	.byte	0x03, 0x19
        /*005e*/ 	.short	0x0014


	//----- nvinfo : EIATTR_PARAM_CBANK
	.align		4
        /*0060*/ 	.byte	0x04, 0x0a
        /*0062*/ 	.short	(.L_19 - .L_18)
	.align		4
.L_18:
        /*0064*/ 	.word	index@(.nv.constant0._Z9prefixsumPiS_i)
        /*0068*/ 	.short	0x0380
        /*006a*/ 	.short	0x0014


	//----- nvinfo : EIATTR_SW_WAR
	.align		4
.L_19:
        /*006c*/ 	.byte	0x04, 0x36
        /*006e*/ 	.short	(.L_21 - .L_20)
.L_20:
        /*0070*/ 	.word	0x00000008
.L_21:


//--------------------- .nv.callgraph             --------------------------
	.section	.nv.callgraph,"",@"SHT_CUDA_CALLGRAPH"
	.align	4
	.sectionentsize	8
	.align		4
        /*0000*/ 	.word	0x00000000
	.align		4
        /*0004*/ 	.word	0xffffffff
	.align		4
        /*0008*/ 	.word	0x00000000
	.align		4
        /*000c*/ 	.word	0xfffffffe
	.align		4
        /*0010*/ 	.word	0x00000000
	.align		4
        /*0014*/ 	.word	0xfffffffd
	.align		4
        /*0018*/ 	.word	0x00000000
	.align		4
        /*001c*/ 	.word	0xfffffffc


//--------------------- .text._Z9prefixsumPiS_i   --------------------------
	.section	.text._Z9prefixsumPiS_i,"ax",@progbits
	.align	128
        .global         _Z9prefixsumPiS_i
        .type           _Z9prefixsumPiS_i,@function
        .size           _Z9prefixsumPiS_i,(.L_x_2 - _Z9prefixsumPiS_i)
        .other          _Z9prefixsumPiS_i,@"STO_CUDA_ENTRY STV_DEFAULT"
_Z9prefixsumPiS_i:
.text._Z9prefixsumPiS_i:
[----:B------:R-:W-:Y:S01]  /*0000*/  LDC R1, c[0x0][0x37c] ;  /* 0x0000df00ff017b82 */ /* 0x000fe20000000800 */
[----:B------:R-:W0:Y:S01]  /*0010*/  S2R R9, SR_TID.X ;  /* 0x0000000000097919 */ /* 0x000e220000002100 */
[----:B------:R-:W0:Y:S01]  /*0020*/  LDCU UR6, c[0x0][0x390] ;  /* 0x00007200ff0677ac */ /* 0x000e220008000800 */
[----:B------:R-:W1:Y:S01]  /*0030*/  LDCU.64 UR4, c[0x0][0x358] ;  /* 0x00006b00ff0477ac */ /* 0x000e620008000a00 */
[----:B0-----:R-:W-:-:S13]  /*0040*/  ISETP.GE.AND P0, PT, R9, UR6, PT ;  /* 0x0000000609007c0c */ /* 0x001fda000bf06270 */
[----:B-1----:R-:W-:Y:S05]  /*0050*/  @!P0 BRA `(.L_x_0) ;  /* 0x00000000002c8947 */ /* 0x002fea0003800000 */
[----:B------:R-:W0:Y:S01]  /*0060*/  LDC.64 R4, c[0x0][0x380] ;  /* 0x0000e000ff047b82 */ /* 0x000e220000000a00 */
[C---:B------:R-:W-:Y:S01]  /*0070*/  IADD3 R7, PT, PT, R9.reuse, -UR6, RZ ;  /* 0x8000000609077c10 */ /* 0x040fe2000fffe0ff */
[----:B0-----:R-:W-:-:S04]  /*0080*/  IMAD.WIDE.U32 R2, R9, 0x4, R4 ;  /* 0x0000000409027825 */ /* 0x001fc800078e0004 */
[----:B------:R-:W-:Y:S02]  /*0090*/  IMAD.WIDE R4, R7, 0x4, R4 ;  /* 0x0000000407047825 */ /* 0x000fe400078e0204 */
[----:B------:R-:W2:Y:S01]  /*00a0*/  LDG.E R2, desc[UR4][R2.64] ;  /* 0x0000000402027981 */ /* 0x000ea2000c1e1900 */
[----:B------:R-:W0:Y:S03]  /*00b0*/  LDC.64 R6, c[0x0][0x388] ;  /* 0x0000e200ff067b82 */ /* 0x000e260000000a00 */
[----:B------:R-:W2:Y:S01]  /*00c0*/  LDG.E R5, desc[UR4][R4.64] ;  /* 0x0000000404057981 */ /* 0x000ea2000c1e1900 */
[----:B0-----:R-:W-:Y:S01]  /*00d0*/  IMAD.WIDE.U32 R6, R9, 0x4, R6 ;  /* 0x0000000409067825 */ /* 0x001fe200078e0006 */
[----:B--2---:R-:W-:-:S05]  /*00e0*/  IADD3 R9, PT, PT, R2, R5, RZ ;  /* 0x0000000502097210 */ /* 0x004fca0007ffe0ff */
[----:B------:R-:W-:Y:S01]  /*00f0*/  STG.E desc[UR4][R6.64], R9 ;  /* 0x0000000906007986 */ /* 0x000fe2000c101904 */
[----:B------:R-:W-:Y:S05]  /*0100*/  EXIT ;  /* 0x000000000000794d */ /* 0x000fea0003800000 */
.L_x_0:
[----:B------:R-:W0:Y:S08]  /*0110*/  LDC.64 R2, c[0x0][0x380] ;  /* 0x0000e000ff027b82 */ /* 0x000e300000000a00 */
[----:B------:R-:W1:Y:S01]  /*0120*/  LDC.64 R4, c[0x0][0x388] ;  /* 0x0000e200ff047b82 */ /* 0x000e620000000a00 */
[----:B0-----:R-:W-:-:S06]  /*0130*/  IMAD.WIDE.U32 R2, R9, 0x4, R2 ;  /* 0x0000000409027825 */ /* 0x001fcc00078e0002 */
[----:B------:R-:W2:Y:S01]  /*0140*/  LDG.E R3, desc[UR4][R2.64] ;  /* 0x0000000402037981 */ /* 0x000ea2000c1e1900 */
[----:B-1----:R-:W-:-:S05]  /*0150*/  IMAD.WIDE.U32 R4, R9, 0x4, R4 ;  /* 0x0000000409047825 */ /* 0x002fca00078e0004 */
[----:B--2---:R-:W-:Y:S01]  /*0160*/  STG.E desc[UR4][R4.64], R3 ;  /* 0x0000000304007986 */ /* 0x004fe2000c101904 */
[----:B------:R-:W-:Y:S05]  /*0170*/  EXIT ;  /* 0x000000000000794d */ /* 0x000fea0003800000 */
.L_x_1:
[----:B------:R-:W-:-:S00]  /*0180*/  BRA `(.L_x_1) ;  /* 0xfffffffc00fc7947 */ /* 0x000fc0000383ffff */
[----:B------:R-:W-:-:S00]  /*0190*/  NOP ;  /* 0x0000000000007918 */ /* 0x000fc00000000000 */
        /* <DEDUP_REMOVED lines=14> */
.L_x_2:


//--------------------- .nv.shared.reserved.0     --------------------------
	.section	.nv.shared.reserved.0,"aw",@nobits
	.weak		__nv_reservedSMEM_offset_0_alias
	.size		__nv_reservedSMEM_offset_0_alias, 0, 64
	.other		__nv_reservedSMEM_offset_0_alias,@"STO_CUDA_RESERVED_SHARED STV_DEFAULT"
__nv_reservedSMEM_offset_0_alias:
	.zero		0
	.zero		64


//--------------------- .nv.constant0._Z9prefixsumPiS_i --------------------------
	.section	.nv.constant0._Z9prefixsumPiS_i,"a",@progbits
	.sectionflags	@""
	.align	4
.nv.constant0._Z9prefixsumPiS_i:
	.zero		916


//--------------------- SYMBOLS --------------------------

	.type		.nv.reservedSmem.offset0,@object
	.size		.nv.reservedSmem.offset0,0x4
